	.headerflags	@"EF_CUDA_TEXMODE_UNIFIED EF_CUDA_64BIT_ADDRESS EF_CUDA_ACCELERATORS EF_CUDA_SM90 EF_CUDA_VIRTUAL_SM(EF_CUDA_SM90)"
	.elftype	@"ET_EXEC"


//--------------------- .nv.info                  --------------------------
	.section	.nv.info,"",@"SHT_CUDA_INFO"
	.align	4


	//----- nvinfo : EIATTR_REGCOUNT
	.align		4
        /*0000*/ 	.byte	0x04, 0x2f
        /*0002*/ 	.short	(.L_1 - .L_0)
	.align		4
.L_0:
        /*0004*/ 	.word	index@(triton_poi_fused_add_30)
        /*0008*/ 	.word	0x00000016


	//----- nvinfo : EIATTR_MIN_STACK_SIZE
	.align		4
.L_1:
        /*000c*/ 	.byte	0x04, 0x12
        /*000e*/ 	.short	(.L_3 - .L_2)
	.align		4
.L_2:
        /*0010*/ 	.word	index@(triton_poi_fused_add_30)
        /*0014*/ 	.word	0x00000000


	//----- nvinfo : EIATTR_FRAME_SIZE
	.align		4
.L_3:
        /*0018*/ 	.byte	0x04, 0x11
        /*001a*/ 	.short	(.L_5 - .L_4)
	.align		4
.L_4:
        /*001c*/ 	.word	index@(triton_poi_fused_add_30)
        /*0020*/ 	.word	0x00000000


	//----- nvinfo : EIATTR_MIN_STACK_SIZE
	.align		4
.L_5:
        /*0024*/ 	.byte	0x04, 0x12
        /*0026*/ 	.short	(.L_7 - .L_6)
	.align		4
.L_6:
        /*0028*/ 	.word	index@(triton_poi_fused_add_30)
        /*002c*/ 	.word	0x00000000
.L_7:


//--------------------- .nv.info.triton_poi_fused_add_30 --------------------------
	.section	.nv.info.triton_poi_fused_add_30,"",@"SHT_CUDA_INFO"
	.sectionflags	@""
	.align	4


	//----- nvinfo : EIATTR_CUDA_API_VERSION
	.align		4
        /*0000*/ 	.byte	0x04, 0x37
        /*0002*/ 	.short	(.L_9 - .L_8)
.L_8:
        /*0004*/ 	.word	0x0000007c


	//----- nvinfo : EIATTR_KPARAM_INFO
	.align		4
.L_9:
        /*0008*/ 	.byte	0x04, 0x17
        /*000a*/ 	.short	(.L_11 - .L_10)
.L_10:
        /*000c*/ 	.word	0x00000000
        /*0010*/ 	.short	0x0005
        /*0012*/ 	.short	0x0024
        /*0014*/ 	.byte	0x00, 0xf0, 0x11, 0x00


	//----- nvinfo : EIATTR_KPARAM_INFO
	.align		4
.L_11:
        /*0018*/ 	.byte	0x04, 0x17
        /*001a*/ 	.short	(.L_13 - .L_12)
.L_12:
        /*001c*/ 	.word	0x00000000
        /*0020*/ 	.short	0x0004
        /*0022*/ 	.short	0x0020
        /*0024*/ 	.byte	0x00, 0xf0, 0x11, 0x00


	//----- nvinfo : EIATTR_KPARAM_INFO
	.align		4
.L_13:
        /*0028*/ 	.byte	0x04, 0x17
        /*002a*/ 	.short	(.L_15 - .L_14)
.L_14:
        /*002c*/ 	.word	0x00000000
        /*0030*/ 	.short	0x0003
        /*0032*/ 	.short	0x0018
        /*0034*/ 	.byte	0x00, 0xf4, 0x21, 0x00


	//----- nvinfo : EIATTR_KPARAM_INFO
	.align		4
.L_15:
        /*0038*/ 	.byte	0x04, 0x17
        /*003a*/ 	.short	(.L_17 - .L_16)
.L_16:
        /*003c*/ 	.word	0x00000000
        /*0040*/ 	.short	0x0002
        /*0042*/ 	.short	0x0010
        /*0044*/ 	.byte	0x00, 0xf4, 0x21, 0x00


	//----- nvinfo : EIATTR_KPARAM_INFO
	.align		4
.L_17:
        /*0048*/ 	.byte	0x04, 0x17
        /*004a*/ 	.short	(.L_19 - .L_18)
.L_18:
        /*004c*/ 	.word	0x00000000
        /*0050*/ 	.short	0x0001
        /*0052*/ 	.short	0x0008
        /*0054*/ 	.byte	0x00, 0xf4, 0x21, 0x00


	//----- nvinfo : EIATTR_KPARAM_INFO
	.align		4
.L_19:
        /*0058*/ 	.byte	0x04, 0x17
        /*005a*/ 	.short	(.L_21 - .L_20)
.L_20:
        /*005c*/ 	.word	0x00000000
        /*0060*/ 	.short	0x0000
        /*0062*/ 	.short	0x0000
        /*0064*/ 	.byte	0x00, 0xf4, 0x21, 0x00


	//----- nvinfo : EIATTR_SPARSE_MMA_MASK
	.align		4
.L_21:
        /*0068*/ 	.byte	0x03, 0x50
        /*006a*/ 	.short	0x0000


	//----- nvinfo : EIATTR_MAXREG_COUNT
	.align		4
        /*006c*/ 	.byte	0x03, 0x1b
        /*006e*/ 	.short	0x00ff


	//----- nvinfo : EIATTR_EXIT_INSTR_OFFSETS
	.align		4
        /*0070*/ 	.byte	0x04, 0x1c
        /*0072*/ 	.short	(.L_23 - .L_22)


	//   ....[0]....
.L_22:
        /*0074*/ 	.word	0x000003b0


	//   ....[1]....
        /*0078*/ 	.word	0x000003f0


	//----- nvinfo : EIATTR_REQNTID
	.align		4
.L_23:
        /*007c*/ 	.byte	0x04, 0x10
        /*007e*/ 	.short	(.L_25 - .L_24)
.L_24:
        /*0080*/ 	.word	0x00000080
        /*0084*/ 	.word	0x00000001
        /*0088*/ 	.word	0x00000001


	//----- nvinfo : EIATTR_CBANK_PARAM_SIZE
	.align		4
.L_25:
        /*008c*/ 	.byte	0x03, 0x19
        /*008e*/ 	.short	0x0028


	//----- nvinfo : EIATTR_PARAM_CBANK
	.align		4
        /*0090*/ 	.byte	0x04, 0x0a
        /*0092*/ 	.short	(.L_27 - .L_26)
	.align		4
.L_26:
        /*0094*/ 	.word	index@(.nv.constant0.triton_poi_fused_add_30)
        /*0098*/ 	.short	0x0210
        /*009a*/ 	.short	0x0028


	//----- nvinfo : EIATTR_SW_WAR
	.align		4
.L_27:
        /*009c*/ 	.byte	0x04, 0x36
        /*009e*/ 	.short	(.L_29 - .L_28)
.L_28:
        /*00a0*/ 	.word	0x00000008
.L_29:


//--------------------- .nv.callgraph             --------------------------
	.section	.nv.callgraph,"",@"SHT_CUDA_CALLGRAPH"
	.align	4
	.sectionentsize	8
	.align		4
        /*0000*/ 	.word	0x00000000
	.align		4
        /*0004*/ 	.word	0xffffffff
	.align		4
        /*0008*/ 	.word	0x00000000
	.align		4
        /*000c*/ 	.word	0xfffffffe
	.align		4
        /*0010*/ 	.word	0x00000000
	.align		4
        /*0014*/ 	.word	0xfffffffd
	.align		4
        /*0018*/ 	.word	0x00000000
	.align		4
        /*001c*/ 	.word	0xfffffffc


//--------------------- .text.triton_poi_fused_add_30 --------------------------
	.section	.text.triton_poi_fused_add_30,"ax",@progbits
	.sectionflags	@"SHF_BARRIERS=1"
	.align	128
        .global         triton_poi_fused_add_30
        .type           triton_poi_fused_add_30,@function
        .size           triton_poi_fused_add_30,(.L_x_1 - triton_poi_fused_add_30)
        .other          triton_poi_fused_add_30,@"STO_CUDA_ENTRY STV_DEFAULT"
triton_poi_fused_add_30:
.text.triton_poi_fused_add_30:
[----:B------:R-:W0:Y:S01]  /*0000*/  LDC R1, c[0x0][0x28] ;  /* 0x00000a00ff017b82 */ /* 0x000e220000000800 */
[----:B------:R-:W1:Y:S07]  /*0010*/  S2R R10, SR_TID.X ;  /* 0x00000000000a7919 */ /* 0x000e6e0000002100 */
[----:B------:R-:W2:Y:S01]  /*0020*/  LDC.64 R14, c[0x0][0x210] ;  /* 0x00008400ff0e7b82 */ /* 0x000ea20000000a00 */
[----:B------:R-:W-:Y:S01]  /*0030*/  CS2R R8, SRZ ;  /* 0x0000000000087805 */ /* 0x000fe2000001ff00 */
[----:B------:R-:W-:Y:S01]  /*0040*/  ULDC.64 UR6, c[0x0][0x208] ;  /* 0x0000820000067ab9 */ /* 0x000fe20000000a00 */
[----:B------:R-:W3:Y:S01]  /*0050*/  S2R R11, SR_CTAID.Y ;  /* 0x00000000000b7919 */ /* 0x000ee20000002600 */
[----:B------:R-:W4:Y:S04]  /*0060*/  S2R R17, SR_CTAID.X ;  /* 0x0000000000117919 */ /* 0x000f280000002500 */
[----:B------:R-:W5:Y:S08]  /*0070*/  S2UR UR5, SR_CgaCtaId ;  /* 0x00000000000579c3 */ /* 0x000f700000008800 */
[----:B------:R-:W5:Y:S01]  /*0080*/  LDC.64 R6, c[0x0][0x218] ;  /* 0x00008600ff067b82 */ /* 0x000f620000000a00 */
[----:B-1----:R-:W-:Y:S01]  /*0090*/  LOP3.LUT R2, R10, 0x7f, RZ, 0xc0, !PT ;  /* 0x0000007f0a027812 */ /* 0x002fe200078ec0ff */
[----:B---3--:R-:W-:-:S03]  /*00a0*/  IMAD.SHL.U32 R3, R11, 0x100, RZ ;  /* 0x000001000b037824 */ /* 0x008fc600078e00ff */
[----:B------:R-:W-:Y:S02]  /*00b0*/  PRMT R0, R2, 0x6540, R11 ;  /* 0x0000654002007816 */ /* 0x000fe4000000000b */
[----:B----4-:R-:W-:Y:S02]  /*00c0*/  ISETP.GE.AND P0, PT, R17, 0x10, PT ;  /* 0x000000101100780c */ /* 0x010fe40003f06270 */
[----:B------:R-:W-:Y:S01]  /*00d0*/  LOP3.LUT R4, R3, 0x80, R2, 0xfe, !PT ;  /* 0x0000008003047812 */ /* 0x000fe200078efe02 */
[----:B------:R-:W-:-:S04]  /*00e0*/  IMAD R3, R0, 0x10, R17 ;  /* 0x0000001000037824 */ /* 0x000fc800078e0211 */
[----:B------:R-:W-:Y:S02]  /*00f0*/  IMAD R0, R4, 0x10, R17 ;  /* 0x0000001004007824 */ /* 0x000fe400078e0211 */
[--C-:B--2---:R-:W-:Y:S01]  /*0100*/  IMAD.WIDE R12, R3, 0x4, R14.reuse ;  /* 0x00000004030c7825 */ /* 0x104fe200078e020e */
[----:B------:R-:W-:Y:S01]  /*0110*/  UMOV UR4, 0x400 ;  /* 0x0000040000047882 */ /* 0x000fe20000000000 */
[----:B------:R-:W1:Y:S02]  /*0120*/  LDC.64 R4, c[0x0][0x220] ;  /* 0x00008800ff047b82 */ /* 0x000e640000000a00 */
[----:B------:R-:W-:Y:S01]  /*0130*/  IMAD.WIDE R14, R0, 0x4, R14 ;  /* 0x00000004000e7825 */ /* 0x000fe200078e020e */
[----:B------:R-:W2:Y:S04]  /*0140*/  @!P0 LDG.E.EL R8, desc[UR6][R12.64] ;  /* 0x000000060c088981 */ /* 0x000ea8000c2e1900 */
[----:B------:R3:W4:Y:S01]  /*0150*/  @!P0 LDG.E.EL R9, desc[UR6][R14.64] ;  /* 0x000000060e098981 */ /* 0x000722000c2e1900 */
[----:B-----5:R-:W-:Y:S01]  /*0160*/  UPRMT UR4, UR5, 0x654, UR4 ;  /* 0x0000065405047896 */ /* 0x020fe20008000004 */
[----:B------:R-:W-:Y:S01]  /*0170*/  IMAD.SHL.U32 R10, R10, 0x2, RZ ;  /* 0x000000020a0a7824 */ /* 0x000fe200078e00ff */
[----:B------:R-:W-:-:S04]  /*0180*/  SHF.R.S32.HI R16, RZ, 0x17, R11 ;  /* 0x00000017ff107819 */ /* 0x000fc8000001140b */
[----:B------:R-:W-:Y:S02]  /*0190*/  LOP3.LUT R10, R10, 0xfe, RZ, 0xc0, !PT ;  /* 0x000000fe0a0a7812 */ /* 0x000fe400078ec0ff */
[----:B------:R-:W-:Y:S02]  /*01a0*/  SGXT R16, R16, 0x1 ;  /* 0x000000011010781a */ /* 0x000fe40000000200 */
[----:B---3--:R-:W-:Y:S02]  /*01b0*/  LEA R15, R2, UR4, 0x2 ;  /* 0x00000004020f7c11 */ /* 0x008fe4000f8e10ff */
[----:B------:R-:W-:-:S04]  /*01c0*/  PRMT R11, R10, 0x6540, R11 ;  /* 0x000065400a0b7816 */ /* 0x000fc8000000000b */
[-C--:B------:R-:W-:Y:S02]  /*01d0*/  LEA.HI R16, R16, R11.reuse, RZ, 0x9 ;  /* 0x0000000b10107211 */ /* 0x080fe400078f48ff */
[----:B------:R-:W-:Y:S02]  /*01e0*/  LEA R13, R17, R11, 0xb ;  /* 0x0000000b110d7211 */ /* 0x000fe400078e58ff */
[----:B------:R-:W-:-:S03]  /*01f0*/  LOP3.LUT R16, R16, 0xfffffe00, RZ, 0xc0, !PT ;  /* 0xfffffe0010107812 */ /* 0x000fc600078ec0ff */
[----:B0-----:R-:W-:Y:S01]  /*0200*/  IMAD.WIDE R12, R13, 0x4, R6 ;  /* 0x000000040d0c7825 */ /* 0x001fe200078e0206 */
[----:B------:R-:W-:-:S03]  /*0210*/  CS2R R6, SRZ ;  /* 0x0000000000067805 */ /* 0x000fc6000001ff00 */
[----:B------:R-:W-:-:S04]  /*0220*/  IMAD.IADD R11, R11, 0x1, -R16 ;  /* 0x000000010b0b7824 */ /* 0x000fc800078e0a10 */
[----:B-1----:R-:W-:Y:S01]  /*0230*/  IMAD.WIDE R4, R11, 0x4, R4 ;  /* 0x000000040b047825 */ /* 0x002fe200078e0204 */
[----:B--2---:R-:W-:Y:S04]  /*0240*/  STS [R15], R8 ;  /* 0x000000080f007388 */ /* 0x004fe80000000800 */
[----:B----4-:R0:W-:Y:S01]  /*0250*/  STS [R15+0x200], R9 ;  /* 0x000200090f007388 */ /* 0x0101e20000000800 */
[----:B------:R-:W-:Y:S06]  /*0260*/  BAR.SYNC.DEFER_BLOCKING 0x0 ;  /* 0x0000000000007b1d */ /* 0x000fec0000010000 */
[----:B------:R-:W2:Y:S04]  /*0270*/  @!P0 LDG.E.EL.64 R6, desc[UR6][R12.64] ;  /* 0x000000060c068981 */ /* 0x000ea8000c2e1b00 */
[----:B------:R-:W2:Y:S01]  /*0280*/  LDG.E.EL.64 R4, desc[UR6][R4.64] ;  /* 0x0000000604047981 */ /* 0x000ea2000c2e1b00 */
[----:B------:R-:W-:-:S02]  /*0290*/  LEA R11, R10, UR4, 0x2 ;  /* 0x000000040a0b7c11 */ /* 0x000fc4000f8e10ff */
[----:B0-----:R-:W-:-:S03]  /*02a0*/  LEA R15, R2, R15, 0x2 ;  /* 0x0000000f020f7211 */ /* 0x001fc600078e10ff */
[----:B------:R-:W0:Y:S01]  /*02b0*/  LDS.64 R16, [R11] ;  /* 0x000000000b107984 */ /* 0x000e220000000a00 */
[----:B------:R-:W-:Y:S01]  /*02c0*/  IMAD R10, R10, 0x4, R11 ;  /* 0x000000040a0a7824 */ /* 0x000fe200078e020b */
[----:B------:R-:W-:Y:S01]  /*02d0*/  BAR.SYNC.DEFER_BLOCKING 0x0 ;  /* 0x0000000000007b1d */ /* 0x000fe20000010000 */
[----:B--2---:R-:W-:Y:S01]  /*02e0*/  FADD R19, R4, R6 ;  /* 0x0000000604137221 */ /* 0x004fe20000000000 */
[----:B------:R-:W-:-:S06]  /*02f0*/  FADD R6, R5, R7 ;  /* 0x0000000705067221 */ /* 0x000fcc0000000000 */
[----:B------:R-:W1:Y:S01]  /*0300*/  LDC.64 R4, c[0x0][0x228] ;  /* 0x00008a00ff047b82 */ /* 0x000e620000000a00 */
[----:B0-----:R-:W-:Y:S01]  /*0310*/  FADD R16, R16, R19 ;  /* 0x0000001310107221 */ /* 0x001fe20000000000 */
[----:B------:R-:W-:Y:S01]  /*0320*/  FADD R17, R17, R6 ;  /* 0x0000000611117221 */ /* 0x000fe20000000000 */
[----:B------:R-:W-:-:S03]  /*0330*/  LOP3.LUT R6, R2, 0x80, RZ, 0xfc, !PT ;  /* 0x0000008002067812 */ /* 0x000fc600078efcff */
[----:B------:R-:W-:Y:S01]  /*0340*/  STS [R10], R16 ;  /* 0x000000100a007388 */ /* 0x000fe20000000800 */
[----:B------:R-:W-:-:S03]  /*0350*/  LEA R6, R6, UR4, 0x3 ;  /* 0x0000000406067c11 */ /* 0x000fc6000f8e18ff */
[----:B------:R-:W-:Y:S01]  /*0360*/  STS [R10+0x8], R17 ;  /* 0x000008110a007388 */ /* 0x000fe20000000800 */
[----:B------:R-:W-:Y:S01]  /*0370*/  BAR.SYNC.DEFER_BLOCKING 0x0 ;  /* 0x0000000000007b1d */ /* 0x000fe20000010000 */
[----:B-1----:R-:W-:-:S05]  /*0380*/  IMAD.WIDE R2, R3, 0x4, R4 ;  /* 0x0000000403027825 */ /* 0x002fca00078e0204 */
[----:B------:R-:W0:Y:S04]  /*0390*/  LDS R15, [R15] ;  /* 0x000000000f0f7984 */ /* 0x000e280000000800 */
[----:B0-----:R0:W-:Y:S02]  /*03a0*/  @!P0 STG.E desc[UR6][R2.64], R15 ;  /* 0x0000000f02008986 */ /* 0x0011e4000c101906 */
[----:B0-----:R-:W-:Y:S05]  /*03b0*/  @P0 EXIT ;  /* 0x000000000000094d */ /* 0x001fea0003800000 */
[----:B------:R-:W1:Y:S01]  /*03c0*/  LDS R7, [R6] ;  /* 0x0000000006077984 */ /* 0x000e620000000800 */
[----:B0-----:R-:W-:-:S05]  /*03d0*/  IMAD.WIDE R2, R0, 0x4, R4 ;  /* 0x0000000400027825 */ /* 0x001fca00078e0204 */
[----:B-1----:R-:W-:Y:S01]  /*03e0*/  STG.E desc[UR6][R2.64], R7 ;  /* 0x0000000702007986 */ /* 0x002fe2000c101906 */
[----:B------:R-:W-:Y:S05]  /*03f0*/  EXIT ;  /* 0x000000000000794d */ /* 0x000fea0003800000 */
.L_x_0:
[----:B------:R-:W-:-:S00]  /*0400*/  BRA `(.L_x_0) ;  /* 0xfffffffc00fc7947 */ /* 0x000fc0000383ffff */
[----:B------:R-:W-:-:S00]  /*0410*/  NOP ;  /* 0x0000000000007918 */ /* 0x000fc00000000000 */
        /* <DEDUP_REMOVED lines=14> */
.L_x_1:


//--------------------- .nv.shared.triton_poi_fused_add_30 --------------------------
	.section	.nv.shared.triton_poi_fused_add_30,"aw",@nobits
	.sectionflags	@""
	.align	16
	.zero		1024


//--------------------- .nv.constant0.triton_poi_fused_add_30 --------------------------
	.section	.nv.constant0.triton_poi_fused_add_30,"a",@progbits
	.sectionflags	@""
	.align	4
.nv.constant0.triton_poi_fused_add_30:
	.zero		568
